//
// Generated by NVIDIA NVVM Compiler
//
// Compiler Build ID: CL-36424714
// Cuda compilation tools, release 13.0, V13.0.88
// Based on NVVM 20.0.0
//

.version 9.0
.target sm_100
.address_size 64

	// .globl	_Z8gpu_HeatPfS_S_i
.extern .shared .align 16 .b8 sdata[];

.visible .entry _Z8gpu_HeatPfS_S_i(
	.param .u64 .ptr .align 1 _Z8gpu_HeatPfS_S_i_param_0,
	.param .u64 .ptr .align 1 _Z8gpu_HeatPfS_S_i_param_1,
	.param .u64 .ptr .align 1 _Z8gpu_HeatPfS_S_i_param_2,
	.param .u32 _Z8gpu_HeatPfS_S_i_param_3
)
{
	.reg .pred 	%p<7>;
	.reg .b32 	%r<20>;
	.reg .b32 	%f<13>;
	.reg .b64 	%rd<22>;

	ld.param.u64 	%rd4, [_Z8gpu_HeatPfS_S_i_param_0];
	ld.param.u64 	%rd5, [_Z8gpu_HeatPfS_S_i_param_1];
	ld.param.u64 	%rd3, [_Z8gpu_HeatPfS_S_i_param_2];
	ld.param.u32 	%r5, [_Z8gpu_HeatPfS_S_i_param_3];
	cvta.to.global.u64 	%rd1, %rd5;
	cvta.to.global.u64 	%rd2, %rd4;
	mov.u32 	%r6, %ctaid.y;
	mov.u32 	%r7, %ntid.y;
	mov.u32 	%r8, %tid.y;
	mad.lo.s32 	%r9, %r6, %r7, %r8;
	mov.u32 	%r10, %ctaid.x;
	mov.u32 	%r11, %ntid.x;
	mov.u32 	%r12, %tid.x;
	mad.lo.s32 	%r2, %r10, %r11, %r12;
	setp.eq.s32 	%p1, %r9, 0;
	add.s32 	%r3, %r5, -1;
	setp.ge.s32 	%p2, %r9, %r3;
	or.pred  	%p3, %p1, %p2;
	@%p3 bra 	$L__BB0_3;
	setp.lt.s32 	%p4, %r2, 1;
	setp.ge.u32 	%p5, %r2, %r3;
	or.pred  	%p6, %p4, %p5;
	@%p6 bra 	$L__BB0_3;
	mul.lo.s32 	%r13, %r5, %r9;
	cvt.s64.s32 	%rd6, %r13;
	cvt.u64.u32 	%rd7, %r2;
	add.s64 	%rd8, %rd7, %rd6;
	shl.b64 	%rd9, %rd8, 2;
	add.s64 	%rd10, %rd2, %rd9;
	ld.global.f32 	%f1, [%rd10+-4];
	ld.global.f32 	%f2, [%rd10+4];
	add.f32 	%f3, %f1, %f2;
	sub.s32 	%r14, %r13, %r5;
	add.s32 	%r15, %r14, %r2;
	mul.wide.s32 	%rd11, %r15, 4;
	add.s64 	%rd12, %rd2, %rd11;
	ld.global.f32 	%f4, [%rd12];
	add.f32 	%f5, %f3, %f4;
	shl.b32 	%r16, %r5, 1;
	add.s32 	%r17, %r15, %r16;
	mul.wide.s32 	%rd13, %r17, 4;
	add.s64 	%rd14, %rd2, %rd13;
	ld.global.f32 	%f6, [%rd14];
	add.f32 	%f7, %f5, %f6;
	mul.f32 	%f8, %f7, 0f3E800000;
	add.s32 	%r18, %r13, %r2;
	mul.wide.s32 	%rd15, %r18, 4;
	add.s64 	%rd16, %rd1, %rd15;
	st.global.f32 	[%rd16], %f8;
$L__BB0_3:
	cvta.to.global.u64 	%rd17, %rd3;
	mad.lo.s32 	%r19, %r5, %r9, %r2;
	mul.wide.s32 	%rd18, %r19, 4;
	add.s64 	%rd19, %rd1, %rd18;
	ld.global.f32 	%f9, [%rd19];
	add.s64 	%rd20, %rd2, %rd18;
	ld.global.f32 	%f10, [%rd20];
	sub.f32 	%f11, %f9, %f10;
	mul.f32 	%f12, %f11, %f11;
	add.s64 	%rd21, %rd17, %rd18;
	st.global.f32 	[%rd21], %f12;
	ret;

}
	// .globl	_Z13gpu_ReductionPfS_
.visible .entry _Z13gpu_ReductionPfS_(
	.param .u64 .ptr .align 1 _Z13gpu_ReductionPfS__param_0,
	.param .u64 .ptr .align 1 _Z13gpu_ReductionPfS__param_1
)
{
	.reg .pred 	%p<5>;
	.reg .b32 	%r<16>;
	.reg .b32 	%f<8>;
	.reg .b64 	%rd<11>;

	ld.param.u64 	%rd2, [_Z13gpu_ReductionPfS__param_0];
	ld.param.u64 	%rd1, [_Z13gpu_ReductionPfS__param_1];
	cvta.to.global.u64 	%rd3, %rd2;
	mov.u32 	%r1, %tid.x;
	mov.u32 	%r2, %ctaid.x;
	mov.u32 	%r15, %ntid.x;
	mul.lo.s32 	%r7, %r15, %r2;
	shl.b32 	%r8, %r7, 1;
	add.s32 	%r9, %r8, %r1;
	mul.wide.u32 	%rd4, %r9, 4;
	add.s64 	%rd5, %rd3, %rd4;
	ld.global.f32 	%f1, [%rd5];
	add.s32 	%r10, %r9, %r15;
	mul.wide.u32 	%rd6, %r10, 4;
	add.s64 	%rd7, %rd3, %rd6;
	ld.global.f32 	%f2, [%rd7];
	add.f32 	%f3, %f1, %f2;
	shl.b32 	%r11, %r1, 2;
	mov.u32 	%r12, sdata;
	add.s32 	%r4, %r12, %r11;
	st.shared.f32 	[%r4], %f3;
	bar.sync 	0;
	setp.lt.u32 	%p1, %r15, 2;
	@%p1 bra 	$L__BB1_4;
$L__BB1_1:
	shr.u32 	%r6, %r15, 1;
	setp.ge.u32 	%p2, %r1, %r6;
	@%p2 bra 	$L__BB1_3;
	shl.b32 	%r13, %r6, 2;
	add.s32 	%r14, %r4, %r13;
	ld.shared.f32 	%f4, [%r14];
	ld.shared.f32 	%f5, [%r4];
	add.f32 	%f6, %f4, %f5;
	st.shared.f32 	[%r4], %f6;
$L__BB1_3:
	bar.sync 	0;
	setp.gt.u32 	%p3, %r15, 3;
	mov.u32 	%r15, %r6;
	@%p3 bra 	$L__BB1_1;
$L__BB1_4:
	setp.ne.s32 	%p4, %r1, 0;
	@%p4 bra 	$L__BB1_6;
	ld.shared.f32 	%f7, [sdata];
	cvta.to.global.u64 	%rd8, %rd1;
	mul.wide.u32 	%rd9, %r2, 4;
	add.s64 	%rd10, %rd8, %rd9;
	st.global.f32 	[%rd10], %f7;
$L__BB1_6:
	ret;

}


// ===== COMPILED SASS (sm_100) =====

	.target	sm_100

	.elftype	@"ET_EXEC"


//--------------------- .note.nv.tkinfo           --------------------------
	.section	.note.nv.tkinfo,"",@"SHT_NOTE"
	.sectionflags	@"SHF_NOTE_NV_TKINFO"
	.tkinfo
        /*0018*/ 	.word	0x00000002
        /*0030*/ 	.string	""
        /*0030*/ 	.string	"ptxas"
        /*0030*/ 	.string	"Cuda compilation tools, release 13.0, V13.0.88"
        /*0030*/ 	.string	"Build cuda_13.0.r13.0/compiler.36424714_0"
        /*0030*/ 	.string	"-arch sm_100 -m 64 "



//--------------------- .note.nv.cuinfo           --------------------------
	.section	.note.nv.cuinfo,"",@"SHT_NOTE"
	.sectionflags	@"SHF_NOTE_NV_CUINFO"
        /*0018*/ 	.short	0x0002
        /*001a*/ 	.short	0x0064
        /*001c*/ 	.short	0x0082
	.zero		2


//--------------------- .nv.info                  --------------------------
	.section	.nv.info,"",@"SHT_CUDA_INFO"
	.align	4


	//----- nvinfo : EIATTR_REGCOUNT
	.align		4
        /*0000*/ 	.byte	0x04, 0x2f
        /*0002*/ 	.short	(.L_1 - .L_0)
	.align		4
.L_0:
        /*0004*/ 	.word	index@(_Z8gpu_HeatPfS_S_i)
        /*0008*/ 	.word	0x00000014


	//----- nvinfo : EIATTR_FRAME_SIZE
	.align		4
.L_1:
        /*000c*/ 	.byte	0x04, 0x11
        /*000e*/ 	.short	(.L_3 - .L_2)
	.align		4
.L_2:
        /*0010*/ 	.word	index@(_Z8gpu_HeatPfS_S_i)
        /*0014*/ 	.word	0x00000000


	//----- nvinfo : EIATTR_REGCOUNT
	.align		4
.L_3:
        /*0018*/ 	.byte	0x04, 0x2f
        /*001a*/ 	.short	(.L_5 - .L_4)
	.align		4
.L_4:
        /*001c*/ 	.word	index@(_Z13gpu_ReductionPfS_)
        /*0020*/ 	.word	0x0000000e


	//----- nvinfo : EIATTR_FRAME_SIZE
	.align		4
.L_5:
        /*0024*/ 	.byte	0x04, 0x11
        /*0026*/ 	.short	(.L_7 - .L_6)
	.align		4
.L_6:
        /*0028*/ 	.word	index@(_Z13gpu_ReductionPfS_)
        /*002c*/ 	.word	0x00000000


	//----- nvinfo : EIATTR_MIN_STACK_SIZE
	.align		4
.L_7:
        /*0030*/ 	.byte	0x04, 0x12
        /*0032*/ 	.short	(.L_9 - .L_8)
	.align		4
.L_8:
        /*0034*/ 	.word	index@(_Z13gpu_ReductionPfS_)
        /*0038*/ 	.word	0x00000000


	//----- nvinfo : EIATTR_MIN_STACK_SIZE
	.align		4
.L_9:
        /*003c*/ 	.byte	0x04, 0x12
        /*003e*/ 	.short	(.L_11 - .L_10)
	.align		4
.L_10:
        /*0040*/ 	.word	index@(_Z8gpu_HeatPfS_S_i)
        /*0044*/ 	.word	0x00000000
.L_11:


//--------------------- .nv.compat                --------------------------
	.section	.nv.compat,"",@"SHT_CUDA_COMPAT_INFO"
	.align	4
        /*0000*/ 	.byte	0x02, 0x09, 0x00, 0x00, 0x02, 0x02, 0x01, 0x00, 0x02, 0x05, 0x05, 0x00, 0x03, 0x07, 0x01, 0x01
        /*0010*/ 	.byte	0x02, 0x03, 0x00, 0x00, 0x02, 0x06, 0x01, 0x00, 0x04, 0x0b, 0x08, 0x00, 0x09, 0x00, 0x00, 0x00
        /*0020*/ 	.byte	0x00, 0x00, 0x00, 0x00


//--------------------- .nv.info._Z13gpu_ReductionPfS_ --------------------------
	.section	.nv.info._Z13gpu_ReductionPfS_,"",@"SHT_CUDA_INFO"
	.sectionflags	@""
	.align	4


	//----- nvinfo : EIATTR_CUDA_API_VERSION
	.align		4
        /*0000*/ 	.byte	0x04, 0x37
        /*0002*/ 	.short	(.L_13 - .L_12)
.L_12:
        /*0004*/ 	.word	0x00000082


	//----- nvinfo : EIATTR_KPARAM_INFO
	.align		4
.L_13:
        /*0008*/ 	.byte	0x04, 0x17
        /*000a*/ 	.short	(.L_15 - .L_14)
.L_14:
        /*000c*/ 	.word	0x00000000
        /*0010*/ 	.short	0x0001
        /*0012*/ 	.short	0x0008
        /*0014*/ 	.byte	0x00, 0xf5, 0x21, 0x00


	//----- nvinfo : EIATTR_KPARAM_INFO
	.align		4
.L_15:
        /*0018*/ 	.byte	0x04, 0x17
        /*001a*/ 	.short	(.L_17 - .L_16)
.L_16:
        /*001c*/ 	.word	0x00000000
        /*0020*/ 	.short	0x0000
        /*0022*/ 	.short	0x0000
        /*0024*/ 	.byte	0x00, 0xf5, 0x21, 0x00


	//----- nvinfo : EIATTR_SPARSE_MMA_MASK
	.align		4
.L_17:
        /*0028*/ 	.byte	0x03, 0x50
        /*002a*/ 	.short	0x0000


	//----- nvinfo : EIATTR_MAXREG_COUNT
	.align		4
        /*002c*/ 	.byte	0x03, 0x1b
        /*002e*/ 	.short	0x00ff


	//----- nvinfo : EIATTR_NUM_BARRIERS
	.align		4
        /*0030*/ 	.byte	0x02, 0x4c
        /*0032*/ 	.byte	0x01
	.zero		1


	//----- nvinfo : EIATTR_MERCURY_ISA_VERSION
	.align		4
        /*0034*/ 	.byte	0x03, 0x5f
        /*0036*/ 	.short	0x0101


	//----- nvinfo : EIATTR_VRC_CTA_INIT_COUNT
	.align		4
        /*0038*/ 	.byte	0x02, 0x4a
	.zero		1
	.zero		1


	//----- nvinfo : EIATTR_EXIT_INSTR_OFFSETS
	.align		4
        /*003c*/ 	.byte	0x04, 0x1c
        /*003e*/ 	.short	(.L_19 - .L_18)


	//   ....[0]....
.L_18:
        /*0040*/ 	.word	0x00000230


	//   ....[1]....
        /*0044*/ 	.word	0x000002b0


	//----- nvinfo : EIATTR_CBANK_PARAM_SIZE
	.align		4
.L_19:
        /*0048*/ 	.byte	0x03, 0x19
        /*004a*/ 	.short	0x0010


	//----- nvinfo : EIATTR_PARAM_CBANK
	.align		4
        /*004c*/ 	.byte	0x04, 0x0a
        /*004e*/ 	.short	(.L_21 - .L_20)
	.align		4
.L_20:
        /*0050*/ 	.word	index@(.nv.constant0._Z13gpu_ReductionPfS_)
        /*0054*/ 	.short	0x0380
        /*0056*/ 	.short	0x0010


	//----- nvinfo : EIATTR_SW_WAR
	.align		4
.L_21:
        /*0058*/ 	.byte	0x04, 0x36
        /*005a*/ 	.short	(.L_23 - .L_22)
.L_22:
        /*005c*/ 	.word	0x00000008
.L_23:


//--------------------- .nv.info._Z8gpu_HeatPfS_S_i --------------------------
	.section	.nv.info._Z8gpu_HeatPfS_S_i,"",@"SHT_CUDA_INFO"
	.sectionflags	@""
	.align	4


	//----- nvinfo : EIATTR_CUDA_API_VERSION
	.align		4
        /*0000*/ 	.byte	0x04, 0x37
        /*0002*/ 	.short	(.L_25 - .L_24)
.L_24:
        /*0004*/ 	.word	0x00000082


	//----- nvinfo : EIATTR_KPARAM_INFO
	.align		4
.L_25:
        /*0008*/ 	.byte	0x04, 0x17
        /*000a*/ 	.short	(.L_27 - .L_26)
.L_26:
        /*000c*/ 	.word	0x00000000
        /*0010*/ 	.short	0x0003
        /*0012*/ 	.short	0x0018
        /*0014*/ 	.byte	0x00, 0xf0, 0x11, 0x00


	//----- nvinfo : EIATTR_KPARAM_INFO
	.align		4
.L_27:
        /*0018*/ 	.byte	0x04, 0x17
        /*001a*/ 	.short	(.L_29 - .L_28)
.L_28:
        /*001c*/ 	.word	0x00000000
        /*0020*/ 	.short	0x0002
        /*0022*/ 	.short	0x0010
        /*0024*/ 	.byte	0x00, 0xf5, 0x21, 0x00


	//----- nvinfo : EIATTR_KPARAM_INFO
	.align		4
.L_29:
        /*0028*/ 	.byte	0x04, 0x17
        /*002a*/ 	.short	(.L_31 - .L_30)
.L_30:
        /*002c*/ 	.word	0x00000000
        /*0030*/ 	.short	0x0001
        /*0032*/ 	.short	0x0008
        /*0034*/ 	.byte	0x00, 0xf5, 0x21, 0x00


	//----- nvinfo : EIATTR_KPARAM_INFO
	.align		4
.L_31:
        /*0038*/ 	.byte	0x04, 0x17
        /*003a*/ 	.short	(.L_33 - .L_32)
.L_32:
        /*003c*/ 	.word	0x00000000
        /*0040*/ 	.short	0x0000
        /*0042*/ 	.short	0x0000
        /*0044*/ 	.byte	0x00, 0xf5, 0x21, 0x00


	//----- nvinfo : EIATTR_SPARSE_MMA_MASK
	.align		4
.L_33:
        /*0048*/ 	.byte	0x03, 0x50
        /*004a*/ 	.short	0x0000


	//----- nvinfo : EIATTR_MAXREG_COUNT
	.align		4
        /*004c*/ 	.byte	0x03, 0x1b
        /*004e*/ 	.short	0x00ff


	//----- nvinfo : EIATTR_MERCURY_ISA_VERSION
	.align		4
        /*0050*/ 	.byte	0x03, 0x5f
        /*0052*/ 	.short	0x0101


	//----- nvinfo : EIATTR_VRC_CTA_INIT_COUNT
	.align		4
        /*0054*/ 	.byte	0x02, 0x4a
	.zero		1
	.zero		1


	//----- nvinfo : EIATTR_EXIT_INSTR_OFFSETS
	.align		4
        /*0058*/ 	.byte	0x04, 0x1c
        /*005a*/ 	.short	(.L_35 - .L_34)


	//   ....[0]....
.L_34:
        /*005c*/ 	.word	0x00000370


	//----- nvinfo : EIATTR_CRS_STACK_SIZE
	.align		4
.L_35:
        /*0060*/ 	.byte	0x04, 0x1e
        /*0062*/ 	.short	(.L_37 - .L_36)
.L_36:
        /*0064*/ 	.word	0x00000000


	//----- nvinfo : EIATTR_CBANK_PARAM_SIZE
	.align		4
.L_37:
        /*0068*/ 	.byte	0x03, 0x19
        /*006a*/ 	.short	0x001c


	//----- nvinfo : EIATTR_PARAM_CBANK
	.align		4
        /*006c*/ 	.byte	0x04, 0x0a
        /*006e*/ 	.short	(.L_39 - .L_38)
	.align		4
.L_38:
        /*0070*/ 	.word	index@(.nv.constant0._Z8gpu_HeatPfS_S_i)
        /*0074*/ 	.short	0x0380
        /*0076*/ 	.short	0x001c


	//----- nvinfo : EIATTR_SW_WAR
	.align		4
.L_39:
        /*0078*/ 	.byte	0x04, 0x36
        /*007a*/ 	.short	(.L_41 - .L_40)
.L_40:
        /*007c*/ 	.word	0x00000008
.L_41:


//--------------------- .nv.callgraph             --------------------------
	.section	.nv.callgraph,"",@"SHT_CUDA_CALLGRAPH"
	.align	4
	.sectionentsize	8
	.align		4
        /*0000*/ 	.word	0x00000000
	.align		4
        /*0004*/ 	.word	0xffffffff
	.align		4
        /*0008*/ 	.word	0x00000000
	.align		4
        /*000c*/ 	.word	0xfffffffe
	.align		4
        /*0010*/ 	.word	0x00000000
	.align		4
        /*0014*/ 	.word	0xfffffffd
	.align		4
        /*0018*/ 	.word	0x00000000
	.align		4
        /*001c*/ 	.word	0xfffffffc


//--------------------- .text._Z13gpu_ReductionPfS_ --------------------------
	.section	.text._Z13gpu_ReductionPfS_,"ax",@progbits
	.align	128
        .global         _Z13gpu_ReductionPfS_
        .type           _Z13gpu_ReductionPfS_,@function
        .size           _Z13gpu_ReductionPfS_,(.L_x_6 - _Z13gpu_ReductionPfS_)
        .other          _Z13gpu_ReductionPfS_,@"STO_CUDA_ENTRY STV_DEFAULT"
_Z13gpu_ReductionPfS_:
.text._Z13gpu_ReductionPfS_:
[----:B------:R-:W-:Y:S01]  /*0000*/  LDC R1, c[0x0][0x37c] ;  /* 0x0000df00ff017b82 */ /* 0x000fe20000000800 */
[----:B------:R-:W0:Y:S01]  /*0010*/  S2R R11, SR_CTAID.X ;  /* 0x00000000000b7919 */ /* 0x000e220000002500 */
[----:B------:R-:W0:Y:S06]  /*0020*/  LDCU UR8, c[0x0][0x360] ;  /* 0x00006c00ff0877ac */ /* 0x000e2c0008000800 */
[----:B------:R-:W1:Y:S01]  /*0030*/  LDC.64 R4, c[0x0][0x380] ;  /* 0x0000e000ff047b82 */ /* 0x000e620000000a00 */
[----:B------:R-:W2:Y:S01]  /*0040*/  S2R R9, SR_TID.X ;  /* 0x0000000000097919 */ /* 0x000ea20000002100 */
[----:B------:R-:W3:Y:S01]  /*0050*/  LDCU.64 UR6, c[0x0][0x358] ;  /* 0x00006b00ff0677ac */ /* 0x000ee20008000a00 */
[----:B0-----:R-:W-:-:S05]  /*0060*/  IMAD R0, R11, UR8, RZ ;  /* 0x000000080b007c24 */ /* 0x001fca000f8e02ff */
[----:B--2---:R-:W-:-:S04]  /*0070*/  LEA R3, R0, R9, 0x1 ;  /* 0x0000000900037211 */ /* 0x004fc800078e08ff */
[C---:B------:R-:W-:Y:S01]  /*0080*/  IADD3 R7, PT, PT, R3.reuse, UR8, RZ ;  /* 0x0000000803077c10 */ /* 0x040fe2000fffe0ff */
[----:B-1----:R-:W-:-:S04]  /*0090*/  IMAD.WIDE.U32 R2, R3, 0x4, R4 ;  /* 0x0000000403027825 */ /* 0x002fc800078e0004 */
[----:B------:R-:W-:Y:S02]  /*00a0*/  IMAD.WIDE.U32 R4, R7, 0x4, R4 ;  /* 0x0000000407047825 */ /* 0x000fe400078e0004 */
[----:B---3--:R-:W2:Y:S04]  /*00b0*/  LDG.E R2, desc[UR6][R2.64] ;  /* 0x0000000602027981 */ /* 0x008ea8000c1e1900 */
[----:B------:R-:W2:Y:S01]  /*00c0*/  LDG.E R5, desc[UR6][R4.64] ;  /* 0x0000000604057981 */ /* 0x000ea2000c1e1900 */
[----:B------:R-:W0:Y:S01]  /*00d0*/  S2UR UR5, SR_CgaCtaId ;  /* 0x00000000000579c3 */ /* 0x000e220000008800 */
[----:B------:R-:W-:Y:S01]  /*00e0*/  UMOV UR4, 0x400 ;  /* 0x0000040000047882 */ /* 0x000fe20000000000 */
[----:B------:R-:W-:Y:S01]  /*00f0*/  UISETP.GE.U32.AND UP0, UPT, UR8, 0x2, UPT ;  /* 0x000000020800788c */ /* 0x000fe2000bf06070 */
[----:B------:R-:W-:Y:S01]  /*0100*/  ISETP.NE.AND P0, PT, R9, RZ, PT ;  /* 0x000000ff0900720c */ /* 0x000fe20003f05270 */
[----:B0-----:R-:W-:-:S06]  /*0110*/  ULEA UR4, UR5, UR4, 0x18 ;  /* 0x0000000405047291 */ /* 0x001fcc000f8ec0ff */
[----:B------:R-:W-:Y:S01]  /*0120*/  LEA R7, R9, UR4, 0x2 ;  /* 0x0000000409077c11 */ /* 0x000fe2000f8e10ff */
[----:B--2---:R-:W-:-:S05]  /*0130*/  FADD R0, R2, R5 ;  /* 0x0000000502007221 */ /* 0x004fca0000000000 */
[----:B------:R0:W-:Y:S01]  /*0140*/  STS [R7], R0 ;  /* 0x0000000007007388 */ /* 0x0001e20000000800 */
[----:B------:R-:W-:Y:S06]  /*0150*/  BAR.SYNC.DEFER_BLOCKING 0x0 ;  /* 0x0000000000007b1d */ /* 0x000fec0000010000 */
[----:B------:R-:W-:Y:S05]  /*0160*/  BRA.U !UP0, `(.L_x_0) ;  /* 0x0000000108307547 */ /* 0x000fea000b800000 */
[----:B0-----:R-:W-:-:S07]  /*0170*/  IMAD.U32 R0, RZ, RZ, UR8 ;  /* 0x00000008ff007e24 */ /* 0x001fce000f8e00ff */
.L_x_1:
[----:B------:R-:W-:-:S04]  /*0180*/  SHF.R.U32.HI R6, RZ, 0x1, R0 ;  /* 0x00000001ff067819 */ /* 0x000fc80000011600 */
[----:B------:R-:W-:-:S13]  /*0190*/  ISETP.GE.U32.AND P1, PT, R9, R6, PT ;  /* 0x000000060900720c */ /* 0x000fda0003f26070 */
[----:B------:R-:W-:Y:S01]  /*01a0*/  @!P1 LEA R2, R6, R7, 0x2 ;  /* 0x0000000706029211 */ /* 0x000fe200078e10ff */
[----:B------:R-:W-:Y:S05]  /*01b0*/  @!P1 LDS R3, [R7] ;  /* 0x0000000007039984 */ /* 0x000fea0000000800 */
[----:B------:R-:W0:Y:S02]  /*01c0*/  @!P1 LDS R2, [R2] ;  /* 0x0000000002029984 */ /* 0x000e240000000800 */
[----:B0-----:R-:W-:-:S05]  /*01d0*/  @!P1 FADD R4, R2, R3 ;  /* 0x0000000302049221 */ /* 0x001fca0000000000 */
[----:B------:R1:W-:Y:S01]  /*01e0*/  @!P1 STS [R7], R4 ;  /* 0x0000000407009388 */ /* 0x0003e20000000800 */
[----:B------:R-:W-:Y:S01]  /*01f0*/  BAR.SYNC.DEFER_BLOCKING 0x0 ;  /* 0x0000000000007b1d */ /* 0x000fe20000010000 */
[----:B------:R-:W-:Y:S01]  /*0200*/  ISETP.GT.U32.AND P1, PT, R0, 0x3, PT ;  /* 0x000000030000780c */ /* 0x000fe20003f24070 */
[----:B------:R-:W-:-:S12]  /*0210*/  IMAD.MOV.U32 R0, RZ, RZ, R6 ;  /* 0x000000ffff007224 */ /* 0x000fd800078e0006 */
[----:B-1----:R-:W-:Y:S05]  /*0220*/  @P1 BRA `(.L_x_1) ;  /* 0xfffffffc00d41947 */ /* 0x002fea000383ffff */
.L_x_0:
[----:B------:R-:W-:Y:S05]  /*0230*/  @P0 EXIT ;  /* 0x000000000000094d */ /* 0x000fea0003800000 */
[----:B------:R-:W1:Y:S01]  /*0240*/  S2UR UR5, SR_CgaCtaId ;  /* 0x00000000000579c3 */ /* 0x000e620000008800 */
[----:B------:R-:W-:-:S07]  /*0250*/  UMOV UR4, 0x400 ;  /* 0x0000040000047882 */ /* 0x000fce0000000000 */
[----:B------:R-:W2:Y:S01]  /*0260*/  LDC.64 R2, c[0x0][0x388] ;  /* 0x0000e200ff027b82 */ /* 0x000ea20000000a00 */
[----:B-1----:R-:W-:Y:S01]  /*0270*/  ULEA UR4, UR5, UR4, 0x18 ;  /* 0x0000000405047291 */ /* 0x002fe2000f8ec0ff */
[----:B--2---:R-:W-:-:S08]  /*0280*/  IMAD.WIDE.U32 R2, R11, 0x4, R2 ;  /* 0x000000040b027825 */ /* 0x004fd000078e0002 */
[----:B------:R-:W1:Y:S04]  /*0290*/  LDS R5, [UR4] ;  /* 0x00000004ff057984 */ /* 0x000e680008000800 */
[----:B-1----:R-:W-:Y:S01]  /*02a0*/  STG.E desc[UR6][R2.64], R5 ;  /* 0x0000000502007986 */ /* 0x002fe2000c101906 */
[----:B------:R-:W-:Y:S05]  /*02b0*/  EXIT ;  /* 0x000000000000794d */ /* 0x000fea0003800000 */
.L_x_2:
[----:B------:R-:W-:-:S00]  /*02c0*/  BRA `(.L_x_2) ;  /* 0xfffffffc00fc7947 */ /* 0x000fc0000383ffff */
[----:B------:R-:W-:-:S00]  /*02d0*/  NOP ;  /* 0x0000000000007918 */ /* 0x000fc00000000000 */
        /* <DEDUP_REMOVED lines=10> */
.L_x_6:


//--------------------- .text._Z8gpu_HeatPfS_S_i  --------------------------
	.section	.text._Z8gpu_HeatPfS_S_i,"ax",@progbits
	.align	128
        .global         _Z8gpu_HeatPfS_S_i
        .type           _Z8gpu_HeatPfS_S_i,@function
        .size           _Z8gpu_HeatPfS_S_i,(.L_x_7 - _Z8gpu_HeatPfS_S_i)
        .other          _Z8gpu_HeatPfS_S_i,@"STO_CUDA_ENTRY STV_DEFAULT"
_Z8gpu_HeatPfS_S_i:
.text._Z8gpu_HeatPfS_S_i:
[----:B------:R-:W-:Y:S01]  /*0000*/  LDC R1, c[0x0][0x37c] ;  /* 0x0000df00ff017b82 */ /* 0x000fe20000000800 */
[----:B------:R-:W0:Y:S07]  /*0010*/  S2R R0, SR_TID.Y ;  /* 0x0000000000007919 */ /* 0x000e2e0000002200 */
[----:B------:R-:W0:Y:S01]  /*0020*/  LDC R7, c[0x0][0x364] ;  /* 0x0000d900ff077b82 */ /* 0x000e220000000800 */
[----:B------:R-:W-:Y:S01]  /*0030*/  BSSY.RECONVERGENT B0, `(.L_x_3) ;  /* 0x000002c000007945 */ /* 0x000fe20003800200 */
[----:B------:R-:W1:Y:S06]  /*0040*/  S2R R9, SR_TID.X ;  /* 0x0000000000097919 */ /* 0x000e6c0000002100 */
[----:B------:R-:W0:Y:S08]  /*0050*/  S2UR UR4, SR_CTAID.Y ;  /* 0x00000000000479c3 */ /* 0x000e300000002600 */
[----:B------:R-:W1:Y:S08]  /*0060*/  S2UR UR5, SR_CTAID.X ;  /* 0x00000000000579c3 */ /* 0x000e700000002500 */
[----:B------:R-:W1:Y:S08]  /*0070*/  LDC R6, c[0x0][0x360] ;  /* 0x0000d800ff067b82 */ /* 0x000e700000000800 */
[----:B------:R-:W2:Y:S01]  /*0080*/  LDC R14, c[0x0][0x398] ;  /* 0x0000e600ff0e7b82 */ /* 0x000ea20000000800 */
[----:B0-----:R-:W-:-:S07]  /*0090*/  IMAD R7, R7, UR4, R0 ;  /* 0x0000000407077c24 */ /* 0x001fce000f8e0200 */
[----:B------:R-:W0:Y:S01]  /*00a0*/  LDC.64 R2, c[0x0][0x388] ;  /* 0x0000e200ff027b82 */ /* 0x000e220000000a00 */
[----:B-1----:R-:W-:-:S07]  /*00b0*/  IMAD R6, R6, UR5, R9 ;  /* 0x0000000506067c24 */ /* 0x002fce000f8e0209 */
[----:B------:R-:W1:Y:S01]  /*00c0*/  LDC.64 R4, c[0x0][0x380] ;  /* 0x0000e000ff047b82 */ /* 0x000e620000000a00 */
[----:B------:R-:W3:Y:S01]  /*00d0*/  LDCU.64 UR4, c[0x0][0x358] ;  /* 0x00006b00ff0477ac */ /* 0x000ee20008000a00 */
[----:B--2---:R-:W-:-:S04]  /*00e0*/  IADD3 R0, PT, PT, R14, -0x1, RZ ;  /* 0xffffffff0e007810 */ /* 0x004fc80007ffe0ff */
[CC--:B------:R-:W-:Y:S02]  /*00f0*/  ISETP.GE.AND P1, PT, R7.reuse, R0.reuse, PT ;  /* 0x000000000700720c */ /* 0x0c0fe40003f26270 */
[C---:B------:R-:W-:Y:S01]  /*0100*/  ISETP.GE.U32.AND P0, PT, R6.reuse, R0, PT ;  /* 0x000000000600720c */ /* 0x040fe20003f06070 */
[C---:B------:R-:W-:Y:S01]  /*0110*/  IMAD R0, R7.reuse, R14, R6 ;  /* 0x0000000e07007224 */ /* 0x040fe200078e0206 */
[----:B------:R-:W-:Y:S02]  /*0120*/  ISETP.EQ.OR P1, PT, R7, RZ, P1 ;  /* 0x000000ff0700720c */ /* 0x000fe40000f22670 */
[----:B------:R-:W-:Y:S01]  /*0130*/  ISETP.LT.OR P0, PT, R6, 0x1, P0 ;  /* 0x000000010600780c */ /* 0x000fe20000701670 */
[----:B0-----:R-:W-:-:S03]  /*0140*/  IMAD.WIDE R2, R0, 0x4, R2 ;  /* 0x0000000400027825 */ /* 0x001fc600078e0202 */
[----:B------:R-:W-:Y:S01]  /*0150*/  PLOP3.LUT P0, PT, P1, P0, PT, 0xf8, 0x8f ;  /* 0x00000000008f781c */ /* 0x000fe20000f01f70 */
[----:B-1----:R-:W-:-:S12]  /*0160*/  IMAD.WIDE R4, R0, 0x4, R4 ;  /* 0x0000000400047825 */ /* 0x002fd800078e0204 */
[----:B---3--:R-:W-:Y:S05]  /*0170*/  @P0 BRA `(.L_x_4) ;  /* 0x00000000005c0947 */ /* 0x008fea0003800000 */
[----:B------:R-:W0:Y:S01]  /*0180*/  LDCU.64 UR6, c[0x0][0x380] ;  /* 0x00007000ff0677ac */ /* 0x000e220008000a00 */
[----:B------:R-:W1:Y:S01]  /*0190*/  LDC.64 R8, c[0x0][0x380] ;  /* 0x0000e000ff087b82 */ /* 0x000e620000000a00 */
[----:B------:R-:W-:-:S05]  /*01a0*/  IMAD R7, R7, R14, RZ ;  /* 0x0000000e07077224 */ /* 0x000fca00078e02ff */
[C---:B------:R-:W-:Y:S02]  /*01b0*/  IADD3 R11, P0, PT, R6.reuse, R7, RZ ;  /* 0x00000007060b7210 */ /* 0x040fe40007f1e0ff */
[----:B------:R-:W-:Y:S02]  /*01c0*/  IADD3 R13, PT, PT, R6, -R14, R7 ;  /* 0x8000000e060d7210 */ /* 0x000fe40007ffe007 */
[----:B------:R-:W-:Y:S02]  /*01d0*/  LEA.HI.X.SX32 R12, R7, RZ, 0x1, P0 ;  /* 0x000000ff070c7211 */ /* 0x000fe400000f0eff */
[----:B------:R-:W-:Y:S02]  /*01e0*/  LEA R15, R14, R13, 0x1 ;  /* 0x0000000d0e0f7211 */ /* 0x000fe400078e08ff */
[----:B0-----:R-:W-:-:S04]  /*01f0*/  LEA R10, P0, R11, UR6, 0x2 ;  /* 0x000000060b0a7c11 */ /* 0x001fc8000f8010ff */
[----:B------:R-:W-:Y:S01]  /*0200*/  LEA.HI.X R11, R11, UR7, R12, 0x2, P0 ;  /* 0x000000070b0b7c11 */ /* 0x000fe200080f140c */
[----:B-1----:R-:W-:-:S04]  /*0210*/  IMAD.WIDE R12, R13, 0x4, R8 ;  /* 0x000000040d0c7825 */ /* 0x002fc800078e0208 */
[----:B------:R-:W2:Y:S01]  /*0220*/  LDG.E R16, desc[UR4][R10.64+-0x4] ;  /* 0xfffffc040a107981 */ /* 0x000ea2000c1e1900 */
[----:B------:R-:W-:-:S03]  /*0230*/  IMAD.WIDE R8, R15, 0x4, R8 ;  /* 0x000000040f087825 */ /* 0x000fc600078e0208 */
[----:B------:R-:W2:Y:S01]  /*0240*/  LDG.E R17, desc[UR4][R10.64+0x4] ;  /* 0x000004040a117981 */ /* 0x000ea2000c1e1900 */
[----:B------:R-:W0:Y:S03]  /*0250*/  LDC.64 R14, c[0x0][0x388] ;  /* 0x0000e200ff0e7b82 */ /* 0x000e260000000a00 */
[----:B------:R-:W3:Y:S04]  /*0260*/  LDG.E R13, desc[UR4][R12.64] ;  /* 0x000000040c0d7981 */ /* 0x000ee8000c1e1900 */
[----:B------:R-:W4:Y:S01]  /*0270*/  LDG.E R9, desc[UR4][R8.64] ;  /* 0x0000000408097981 */ /* 0x000f22000c1e1900 */
[----:B------:R-:W-:-:S05]  /*0280*/  IADD3 R7, PT, PT, R6, R7, RZ ;  /* 0x0000000706077210 */ /* 0x000fca0007ffe0ff */
[----:B0-----:R-:W-:-:S04]  /*0290*/  IMAD.WIDE R6, R7, 0x4, R14 ;  /* 0x0000000407067825 */ /* 0x001fc800078e020e */
[----:B--2---:R-:W-:-:S04]  /*02a0*/  FADD R16, R16, R17 ;  /* 0x0000001110107221 */ /* 0x004fc80000000000 */
[----:B---3--:R-:W-:-:S04]  /*02b0*/  FADD R16, R16, R13 ;  /* 0x0000000d10107221 */ /* 0x008fc80000000000 */
[----:B----4-:R-:W-:-:S04]  /*02c0*/  FADD R16, R16, R9 ;  /* 0x0000000910107221 */ /* 0x010fc80000000000 */
[----:B------:R-:W-:-:S05]  /*02d0*/  FMUL R15, R16, 0.25 ;  /* 0x3e800000100f7820 */ /* 0x000fca0000400000 */
[----:B------:R0:W-:Y:S02]  /*02e0*/  STG.E desc[UR4][R6.64], R15 ;  /* 0x0000000f06007986 */ /* 0x0001e4000c101904 */
.L_x_4:
[----:B------:R-:W-:Y:S05]  /*02f0*/  BSYNC.RECONVERGENT B0 ;  /* 0x0000000000007941 */ /* 0x000fea0003800200 */
.L_x_3:
[----:B------:R-:W2:Y:S01]  /*0300*/  LDG.E R2, desc[UR4][R2.64] ;  /* 0x0000000402027981 */ /* 0x000ea2000c1e1900 */
[----:B0-----:R-:W0:Y:S03]  /*0310*/  LDC.64 R6, c[0x0][0x390] ;  /* 0x0000e400ff067b82 */ /* 0x001e260000000a00 */
[----:B------:R-:W2:Y:S01]  /*0320*/  LDG.E R5, desc[UR4][R4.64] ;  /* 0x0000000404057981 */ /* 0x000ea2000c1e1900 */
[----:B0-----:R-:W-:-:S04]  /*0330*/  IMAD.WIDE R6, R0, 0x4, R6 ;  /* 0x0000000400067825 */ /* 0x001fc800078e0206 */
[----:B--2---:R-:W-:-:S04]  /*0340*/  FADD R8, R2, -R5 ;  /* 0x8000000502087221 */ /* 0x004fc80000000000 */
[----:B------:R-:W-:-:S05]  /*0350*/  FMUL R9, R8, R8 ;  /* 0x0000000808097220 */ /* 0x000fca0000400000 */
[----:B------:R-:W-:Y:S01]  /*0360*/  STG.E desc[UR4][R6.64], R9 ;  /* 0x0000000906007986 */ /* 0x000fe2000c101904 */
[----:B------:R-:W-:Y:S05]  /*0370*/  EXIT ;  /* 0x000000000000794d */ /* 0x000fea0003800000 */
.L_x_5:
        /* <DEDUP_REMOVED lines=16> */
.L_x_7:


//--------------------- .nv.shared._Z13gpu_ReductionPfS_ --------------------------
	.section	.nv.shared._Z13gpu_ReductionPfS_,"aw",@nobits
	.sectionflags	@""
	.align	16
	.zero		1024


//--------------------- .nv.shared.reserved.0     --------------------------
	.section	.nv.shared.reserved.0,"aw",@nobits
	.weak		__nv_reservedSMEM_offset_0_alias
	.size		__nv_reservedSMEM_offset_0_alias, 0, 64
	.other		__nv_reservedSMEM_offset_0_alias,@"STO_CUDA_RESERVED_SHARED STV_DEFAULT"
__nv_reservedSMEM_offset_0_alias:
	.zero		0
	.zero		64


//--------------------- .nv.shared._Z8gpu_HeatPfS_S_i --------------------------
	.section	.nv.shared._Z8gpu_HeatPfS_S_i,"aw",@nobits
	.sectionflags	@""
	.align	16
	.zero		1024


//--------------------- .nv.constant0._Z13gpu_ReductionPfS_ --------------------------
	.section	.nv.constant0._Z13gpu_ReductionPfS_,"a",@progbits
	.sectionflags	@""
	.align	4
.nv.constant0._Z13gpu_ReductionPfS_:
	.zero		912


//--------------------- .nv.constant0._Z8gpu_HeatPfS_S_i --------------------------
	.section	.nv.constant0._Z8gpu_HeatPfS_S_i,"a",@progbits
	.sectionflags	@""
	.align	4
.nv.constant0._Z8gpu_HeatPfS_S_i:
	.zero		924


//--------------------- SYMBOLS --------------------------

	.type		.nv.reservedSmem.offset0,@object
	.size		.nv.reservedSmem.offset0,0x4
	.type		.nv.reservedSmem.cap,@object
	.size		.nv.reservedSmem.cap,0x4
